	.headerflags	@"EF_CUDA_TEXMODE_UNIFIED EF_CUDA_64BIT_ADDRESS EF_CUDA_ACCELERATORS EF_CUDA_SM90 EF_CUDA_VIRTUAL_SM(EF_CUDA_SM90)"
	.elftype	@"ET_EXEC"


//--------------------- .nv.info                  --------------------------
	.section	.nv.info,"",@"SHT_CUDA_INFO"
	.align	4


	//----- nvinfo : EIATTR_REGCOUNT
	.align		4
        /*0000*/ 	.byte	0x04, 0x2f
        /*0002*/ 	.short	(.L_1 - .L_0)
	.align		4
.L_0:
        /*0004*/ 	.word	index@(triton_poi_fused_add_constant_pad_nd_convolution_relu_19)
        /*0008*/ 	.word	0x00000010


	//----- nvinfo : EIATTR_MIN_STACK_SIZE
	.align		4
.L_1:
        /*000c*/ 	.byte	0x04, 0x12
        /*000e*/ 	.short	(.L_3 - .L_2)
	.align		4
.L_2:
        /*0010*/ 	.word	index@(triton_poi_fused_add_constant_pad_nd_convolution_relu_19)
        /*0014*/ 	.word	0x00000000


	//----- nvinfo : EIATTR_FRAME_SIZE
	.align		4
.L_3:
        /*0018*/ 	.byte	0x04, 0x11
        /*001a*/ 	.short	(.L_5 - .L_4)
	.align		4
.L_4:
        /*001c*/ 	.word	index@(triton_poi_fused_add_constant_pad_nd_convolution_relu_19)
        /*0020*/ 	.word	0x00000000


	//----- nvinfo : EIATTR_MIN_STACK_SIZE
	.align		4
.L_5:
        /*0024*/ 	.byte	0x04, 0x12
        /*0026*/ 	.short	(.L_7 - .L_6)
	.align		4
.L_6:
        /*0028*/ 	.word	index@(triton_poi_fused_add_constant_pad_nd_convolution_relu_19)
        /*002c*/ 	.word	0x00000000
.L_7:


//--------------------- .nv.info.triton_poi_fused_add_constant_pad_nd_convolution_relu_19 --------------------------
	.section	.nv.info.triton_poi_fused_add_constant_pad_nd_convolution_relu_19,"",@"SHT_CUDA_INFO"
	.sectionflags	@""
	.align	4


	//----- nvinfo : EIATTR_CUDA_API_VERSION
	.align		4
        /*0000*/ 	.byte	0x04, 0x37
        /*0002*/ 	.short	(.L_9 - .L_8)
.L_8:
        /*0004*/ 	.word	0x0000007c


	//----- nvinfo : EIATTR_KPARAM_INFO
	.align		4
.L_9:
        /*0008*/ 	.byte	0x04, 0x17
        /*000a*/ 	.short	(.L_11 - .L_10)
.L_10:
        /*000c*/ 	.word	0x00000000
        /*0010*/ 	.short	0x0003
        /*0012*/ 	.short	0x0018
        /*0014*/ 	.byte	0x00, 0xf0, 0x11, 0x00


	//----- nvinfo : EIATTR_KPARAM_INFO
	.align		4
.L_11:
        /*0018*/ 	.byte	0x04, 0x17
        /*001a*/ 	.short	(.L_13 - .L_12)
.L_12:
        /*001c*/ 	.word	0x00000000
        /*0020*/ 	.short	0x0002
        /*0022*/ 	.short	0x0010
        /*0024*/ 	.byte	0x00, 0xf4, 0x21, 0x00


	//----- nvinfo : EIATTR_KPARAM_INFO
	.align		4
.L_13:
        /*0028*/ 	.byte	0x04, 0x17
        /*002a*/ 	.short	(.L_15 - .L_14)
.L_14:
        /*002c*/ 	.word	0x00000000
        /*0030*/ 	.short	0x0001
        /*0032*/ 	.short	0x0008
        /*0034*/ 	.byte	0x00, 0xf4, 0x21, 0x00


	//----- nvinfo : EIATTR_KPARAM_INFO
	.align		4
.L_15:
        /*0038*/ 	.byte	0x04, 0x17
        /*003a*/ 	.short	(.L_17 - .L_16)
.L_16:
        /*003c*/ 	.word	0x00000000
        /*0040*/ 	.short	0x0000
        /*0042*/ 	.short	0x0000
        /*0044*/ 	.byte	0x00, 0xf4, 0x21, 0x00


	//----- nvinfo : EIATTR_SPARSE_MMA_MASK
	.align		4
.L_17:
        /*0048*/ 	.byte	0x03, 0x50
        /*004a*/ 	.short	0x0000


	//----- nvinfo : EIATTR_MAXREG_COUNT
	.align		4
        /*004c*/ 	.byte	0x03, 0x1b
        /*004e*/ 	.short	0x00ff


	//----- nvinfo : EIATTR_EXIT_INSTR_OFFSETS
	.align		4
        /*0050*/ 	.byte	0x04, 0x1c
        /*0052*/ 	.short	(.L_19 - .L_18)


	//   ....[0]....
.L_18:
        /*0054*/ 	.word	0x00000230


	//----- nvinfo : EIATTR_REQNTID
	.align		4
.L_19:
        /*0058*/ 	.byte	0x04, 0x10
        /*005a*/ 	.short	(.L_21 - .L_20)
.L_20:
        /*005c*/ 	.word	0x00000080
        /*0060*/ 	.word	0x00000001
        /*0064*/ 	.word	0x00000001


	//----- nvinfo : EIATTR_CBANK_PARAM_SIZE
	.align		4
.L_21:
        /*0068*/ 	.byte	0x03, 0x19
        /*006a*/ 	.short	0x001c


	//----- nvinfo : EIATTR_PARAM_CBANK
	.align		4
        /*006c*/ 	.byte	0x04, 0x0a
        /*006e*/ 	.short	(.L_23 - .L_22)
	.align		4
.L_22:
        /*0070*/ 	.word	index@(.nv.constant0.triton_poi_fused_add_constant_pad_nd_convolution_relu_19)
        /*0074*/ 	.short	0x0210
        /*0076*/ 	.short	0x001c


	//----- nvinfo : EIATTR_SW_WAR
	.align		4
.L_23:
        /*0078*/ 	.byte	0x04, 0x36
        /*007a*/ 	.short	(.L_25 - .L_24)
.L_24:
        /*007c*/ 	.word	0x00000008
.L_25:


//--------------------- .nv.callgraph             --------------------------
	.section	.nv.callgraph,"",@"SHT_CUDA_CALLGRAPH"
	.align	4
	.sectionentsize	8
	.align		4
        /*0000*/ 	.word	0x00000000
	.align		4
        /*0004*/ 	.word	0xffffffff
	.align		4
        /*0008*/ 	.word	0x00000000
	.align		4
        /*000c*/ 	.word	0xfffffffe
	.align		4
        /*0010*/ 	.word	0x00000000
	.align		4
        /*0014*/ 	.word	0xfffffffd
	.align		4
        /*0018*/ 	.word	0x00000000
	.align		4
        /*001c*/ 	.word	0xfffffffc


//--------------------- .text.triton_poi_fused_add_constant_pad_nd_convolution_relu_19 --------------------------
	.section	.text.triton_poi_fused_add_constant_pad_nd_convolution_relu_19,"ax",@progbits
	.align	128
        .global         triton_poi_fused_add_constant_pad_nd_convolution_relu_19
        .type           triton_poi_fused_add_constant_pad_nd_convolution_relu_19,@function
        .size           triton_poi_fused_add_constant_pad_nd_convolution_relu_19,(.L_x_1 - triton_poi_fused_add_constant_pad_nd_convolution_relu_19)
        .other          triton_poi_fused_add_constant_pad_nd_convolution_relu_19,@"STO_CUDA_ENTRY STV_DEFAULT"
triton_poi_fused_add_constant_pad_nd_convolution_relu_19:
.text.triton_poi_fused_add_constant_pad_nd_convolution_relu_19:
[----:B------:R-:W-:Y:S01]  /*0000*/  LDC R1, c[0x0][0x28] ;  /* 0x00000a00ff017b82 */ /* 0x000fe20000000800 */
[----:B------:R-:W1:Y:S07]  /*0010*/  S2R R0, SR_TID.X ;  /* 0x0000000000007919 */ /* 0x000e6e0000002100 */
[----:B------:R-:W2:Y:S01]  /*0020*/  LDC.64 R4, c[0x0][0x218] ;  /* 0x00008600ff047b82 */ /* 0x000ea20000000a00 */
[----:B------:R-:W-:Y:S01]  /*0030*/  ULDC.64 UR4, c[0x0][0x208] ;  /* 0x0000820000047ab9 */ /* 0x000fe20000000a00 */
[----:B------:R-:W3:Y:S06]  /*0040*/  S2R R9, SR_CTAID.X ;  /* 0x0000000000097919 */ /* 0x000eec0000002500 */
[----:B------:R-:W4:Y:S08]  /*0050*/  LDC.64 R2, c[0x0][0x210] ;  /* 0x00008400ff027b82 */ /* 0x000f300000000a00 */
[----:B------:R-:W5:Y:S01]  /*0060*/  LDC.64 R6, c[0x0][0x220] ;  /* 0x00008800ff067b82 */ /* 0x000f620000000a00 */
[----:B-1----:R-:W-:-:S05]  /*0070*/  IMAD.SHL.U32 R0, R0, 0x2, RZ ;  /* 0x0000000200007824 */ /* 0x002fca00078e00ff */
[----:B------:R-:W-:-:S05]  /*0080*/  LOP3.LUT R0, R0, 0xfe, RZ, 0xc0, !PT ;  /* 0x000000fe00007812 */ /* 0x000fca00078ec0ff */
[----:B---3--:R-:W-:-:S04]  /*0090*/  IMAD R9, R9, 0x100, R0 ;  /* 0x0000010009097824 */ /* 0x008fc800078e0200 */
[----:B----4-:R-:W-:Y:S01]  /*00a0*/  IMAD.WIDE R2, R9, 0x4, R2 ;  /* 0x0000000409027825 */ /* 0x010fe200078e0202 */
[----:B------:R-:W-:-:S04]  /*00b0*/  SHF.R.S32.HI R0, RZ, 0x1f, R9 ;  /* 0x0000001fff007819 */ /* 0x000fc80000011409 */
[----:B------:R-:W-:-:S04]  /*00c0*/  LEA.HI R0, R0, R9, RZ, 0x6 ;  /* 0x0000000900007211 */ /* 0x000fc800078f30ff */
[----:B------:R-:W-:Y:S02]  /*00d0*/  LOP3.LUT R8, R0, 0xffffffc0, RZ, 0xc0, !PT ;  /* 0xffffffc000087812 */ /* 0x000fe400078ec0ff */
[----:B------:R-:W-:-:S03]  /*00e0*/  SHF.R.S32.HI R0, RZ, 0x6, R0 ;  /* 0x00000006ff007819 */ /* 0x000fc60000011400 */
[----:B------:R-:W-:Y:S02]  /*00f0*/  IMAD.IADD R11, R9, 0x1, -R8 ;  /* 0x00000001090b7824 */ /* 0x000fe400078e0a08 */
[----:B------:R-:W3:Y:S02]  /*0100*/  LDG.E.64 R8, desc[UR4][R2.64] ;  /* 0x0000000402087981 */ /* 0x000ee4000c1e1b00 */
[----:B------:R-:W-:Y:S01]  /*0110*/  IMAD R13, R0, 0x38, R11 ;  /* 0x00000038000d7824 */ /* 0x000fe200078e020b */
[C---:B------:R-:W-:Y:S01]  /*0120*/  ISETP.GE.AND P0, PT, R11.reuse, 0x38, PT ;  /* 0x000000380b00780c */ /* 0x040fe20003f06270 */
[----:B--2---:R-:W-:Y:S01]  /*0130*/  IMAD.WIDE R4, R11, 0x4, R4 ;  /* 0x000000040b047825 */ /* 0x004fe200078e0204 */
[----:B------:R-:W-:-:S03]  /*0140*/  CS2R R10, SRZ ;  /* 0x00000000000a7805 */ /* 0x000fc6000001ff00 */
[----:B-----5:R-:W-:Y:S02]  /*0150*/  IMAD.WIDE R6, R13, 0x4, R6 ;  /* 0x000000040d067825 */ /* 0x020fe400078e0206 */
[----:B------:R-:W3:Y:S06]  /*0160*/  LDG.E.EL.64 R4, desc[UR4][R4.64] ;  /* 0x0000000404047981 */ /* 0x000eec000c2e1b00 */
[----:B------:R-:W2:Y:S01]  /*0170*/  @!P0 LDG.E.64 R10, desc[UR4][R6.64] ;  /* 0x00000004060a8981 */ /* 0x000ea2000c1e1b00 */
[----:B---3--:R-:W-:Y:S01]  /*0180*/  FADD R8, R8, R4 ;  /* 0x0000000408087221 */ /* 0x008fe20000000000 */
[----:B------:R-:W-:Y:S01]  /*0190*/  FADD R9, R9, R5 ;  /* 0x0000000509097221 */ /* 0x000fe20000000000 */
[----:B--2---:R-:W-:-:S02]  /*01a0*/  SEL R13, R10, RZ, !P0 ;  /* 0x000000ff0a0d7207 */ /* 0x004fc40004000000 */
[----:B------:R-:W-:Y:S02]  /*01b0*/  SEL R0, R11, RZ, !P0 ;  /* 0x000000ff0b007207 */ /* 0x000fe40004000000 */
[C---:B------:R-:W-:Y:S01]  /*01c0*/  FSETP.GEU.AND P0, PT, R8.reuse, -R13, PT ;  /* 0x8000000d0800720b */ /* 0x040fe20003f0e000 */
[----:B------:R-:W-:Y:S01]  /*01d0*/  FADD R8, R8, R13 ;  /* 0x0000000d08087221 */ /* 0x000fe20000000000 */
[C---:B------:R-:W-:Y:S01]  /*01e0*/  FSETP.GEU.AND P1, PT, R9.reuse, -R0, PT ;  /* 0x800000000900720b */ /* 0x040fe20003f2e000 */
[----:B------:R-:W-:-:S03]  /*01f0*/  FADD R10, R9, R0 ;  /* 0x00000000090a7221 */ /* 0x000fc60000000000 */
[----:B------:R-:W-:Y:S02]  /*0200*/  FSEL R8, R8, RZ, P0 ;  /* 0x000000ff08087208 */ /* 0x000fe40000000000 */
[----:B------:R-:W-:-:S05]  /*0210*/  FSEL R9, R10, RZ, P1 ;  /* 0x000000ff0a097208 */ /* 0x000fca0000800000 */
[----:B------:R-:W-:Y:S01]  /*0220*/  STG.E.64 desc[UR4][R2.64], R8 ;  /* 0x0000000802007986 */ /* 0x000fe2000c101b04 */
[----:B------:R-:W-:Y:S05]  /*0230*/  EXIT ;  /* 0x000000000000794d */ /* 0x000fea0003800000 */
.L_x_0:
[----:B------:R-:W-:-:S00]  /*0240*/  BRA `(.L_x_0) ;  /* 0xfffffffc00fc7947 */ /* 0x000fc0000383ffff */
[----:B------:R-:W-:-:S00]  /*0250*/  NOP ;  /* 0x0000000000007918 */ /* 0x000fc00000000000 */
        /* <DEDUP_REMOVED lines=10> */
.L_x_1:


//--------------------- .nv.constant0.triton_poi_fused_add_constant_pad_nd_convolution_relu_19 --------------------------
	.section	.nv.constant0.triton_poi_fused_add_constant_pad_nd_convolution_relu_19,"a",@progbits
	.sectionflags	@""
	.align	4
.nv.constant0.triton_poi_fused_add_constant_pad_nd_convolution_relu_19:
	.zero		556
